//
// Generated by NVIDIA NVVM Compiler
//
// Compiler Build ID: CL-36424714
// Cuda compilation tools, release 13.0, V13.0.88
// Based on NVVM 20.0.0
//

.version 9.0
.target sm_100
.address_size 64

	// .globl	_Z10spmvKernelPKjS0_S0_PKfPKtS2_Pfjjjj

.visible .entry _Z10spmvKernelPKjS0_S0_PKfPKtS2_Pfjjjj(
	.param .u64 .ptr .align 1 _Z10spmvKernelPKjS0_S0_PKfPKtS2_Pfjjjj_param_0,
	.param .u64 .ptr .align 1 _Z10spmvKernelPKjS0_S0_PKfPKtS2_Pfjjjj_param_1,
	.param .u64 .ptr .align 1 _Z10spmvKernelPKjS0_S0_PKfPKtS2_Pfjjjj_param_2,
	.param .u64 .ptr .align 1 _Z10spmvKernelPKjS0_S0_PKfPKtS2_Pfjjjj_param_3,
	.param .u64 .ptr .align 1 _Z10spmvKernelPKjS0_S0_PKfPKtS2_Pfjjjj_param_4,
	.param .u64 .ptr .align 1 _Z10spmvKernelPKjS0_S0_PKfPKtS2_Pfjjjj_param_5,
	.param .u64 .ptr .align 1 _Z10spmvKernelPKjS0_S0_PKfPKtS2_Pfjjjj_param_6,
	.param .u32 _Z10spmvKernelPKjS0_S0_PKfPKtS2_Pfjjjj_param_7,
	.param .u32 _Z10spmvKernelPKjS0_S0_PKfPKtS2_Pfjjjj_param_8,
	.param .u32 _Z10spmvKernelPKjS0_S0_PKfPKtS2_Pfjjjj_param_9,
	.param .u32 _Z10spmvKernelPKjS0_S0_PKfPKtS2_Pfjjjj_param_10
)
{
	.reg .pred 	%p<27>;
	.reg .b32 	%r<35>;
	.reg .b32 	%f<177>;
	.reg .b64 	%rd<36>;

	ld.param.u64 	%rd7, [_Z10spmvKernelPKjS0_S0_PKfPKtS2_Pfjjjj_param_0];
	ld.param.u64 	%rd8, [_Z10spmvKernelPKjS0_S0_PKfPKtS2_Pfjjjj_param_1];
	ld.param.u64 	%rd9, [_Z10spmvKernelPKjS0_S0_PKfPKtS2_Pfjjjj_param_2];
	ld.param.u64 	%rd10, [_Z10spmvKernelPKjS0_S0_PKfPKtS2_Pfjjjj_param_3];
	ld.param.u64 	%rd11, [_Z10spmvKernelPKjS0_S0_PKfPKtS2_Pfjjjj_param_5];
	ld.param.u64 	%rd12, [_Z10spmvKernelPKjS0_S0_PKfPKtS2_Pfjjjj_param_6];
	ld.param.u32 	%r20, [_Z10spmvKernelPKjS0_S0_PKfPKtS2_Pfjjjj_param_7];
	ld.param.u32 	%r21, [_Z10spmvKernelPKjS0_S0_PKfPKtS2_Pfjjjj_param_8];
	ld.param.u32 	%r22, [_Z10spmvKernelPKjS0_S0_PKfPKtS2_Pfjjjj_param_9];
	ld.param.u32 	%r23, [_Z10spmvKernelPKjS0_S0_PKfPKtS2_Pfjjjj_param_10];
	cvta.to.global.u64 	%rd1, %rd11;
	cvta.to.global.u64 	%rd2, %rd12;
	mov.u32 	%r1, %ctaid.x;
	setp.ge.u32 	%p1, %r1, %r23;
	@%p1 bra 	$L__BB0_51;
	cvta.to.global.u64 	%rd13, %rd7;
	cvta.to.global.u64 	%rd14, %rd8;
	shl.b32 	%r24, %r1, 1;
	mul.wide.u32 	%rd15, %r24, 4;
	add.s64 	%rd3, %rd13, %rd15;
	add.s64 	%rd16, %rd14, %rd15;
	ld.global.nc.u32 	%r2, [%rd16];
	ld.global.nc.u32 	%r25, [%rd16+4];
	sub.s32 	%r3, %r25, %r2;
	mov.u32 	%r34, %tid.x;
	setp.ge.u32 	%p2, %r34, %r3;
	@%p2 bra 	$L__BB0_51;
	ld.global.nc.u32 	%r26, [%rd3+4];
	ld.global.nc.u32 	%r27, [%rd3];
	mul.lo.s32 	%r5, %r27, %r22;
	mul.lo.s32 	%r6, %r26, %r22;
	mov.u32 	%r7, %ntid.x;
	cvta.to.global.u64 	%rd4, %rd9;
	cvta.to.global.u64 	%rd5, %rd10;
$L__BB0_3:
	add.s32 	%r9, %r34, %r2;
	mul.wide.u32 	%rd17, %r9, 4;
	add.s64 	%rd18, %rd4, %rd17;
	ld.global.nc.u32 	%r10, [%rd18];
	shr.u32 	%r28, %r10, 12;
	and.b32  	%r29, %r28, 32764;
	add.s32 	%r11, %r29, %r5;
	shl.b32 	%r30, %r10, 2;
	and.b32  	%r31, %r30, 32764;
	add.s32 	%r12, %r31, %r6;
	setp.ge.u32 	%p3, %r12, %r21;
	mov.f32 	%f2, 0f00000000;
	@%p3 bra 	$L__BB0_5;
	mul.wide.u32 	%rd19, %r12, 4;
	add.s64 	%rd20, %rd1, %rd19;
	ld.global.nc.f32 	%f2, [%rd20];
$L__BB0_5:
	add.s32 	%r13, %r12, 1;
	setp.ge.u32 	%p4, %r13, %r21;
	mov.f32 	%f4, 0f00000000;
	@%p4 bra 	$L__BB0_7;
	mul.wide.u32 	%rd21, %r13, 4;
	add.s64 	%rd22, %rd1, %rd21;
	ld.global.nc.f32 	%f4, [%rd22];
$L__BB0_7:
	add.s32 	%r14, %r12, 2;
	setp.ge.u32 	%p5, %r14, %r21;
	mov.f32 	%f6, 0f00000000;
	@%p5 bra 	$L__BB0_9;
	mul.wide.u32 	%rd23, %r14, 4;
	add.s64 	%rd24, %rd1, %rd23;
	ld.global.nc.f32 	%f6, [%rd24];
$L__BB0_9:
	add.s32 	%r15, %r12, 3;
	setp.ge.u32 	%p6, %r15, %r21;
	mov.f32 	%f8, 0f00000000;
	@%p6 bra 	$L__BB0_11;
	mul.wide.u32 	%rd25, %r15, 4;
	add.s64 	%rd26, %rd1, %rd25;
	ld.global.nc.f32 	%f8, [%rd26];
$L__BB0_11:
	shl.b32 	%r33, %r9, 2;
	mul.wide.u32 	%rd27, %r33, 4;
	add.s64 	%rd6, %rd5, %rd27;
	shr.u32 	%r32, %r10, 28;
	setp.gt.s32 	%p7, %r32, 7;
	@%p7 bra 	$L__BB0_19;
	setp.gt.s32 	%p15, %r32, 3;
	@%p15 bra 	$L__BB0_16;
	setp.gt.s32 	%p19, %r32, 1;
	@%p19 bra 	$L__BB0_28;
	setp.eq.s32 	%p21, %r32, 0;
	@%p21 bra 	$L__BB0_15;
	bra.uni 	$L__BB0_26;
$L__BB0_15:
	ld.global.nc.f32 	%f157, [%rd6];
	ld.global.nc.f32 	%f158, [%rd6+4];
	mul.f32 	%f159, %f158, %f4;
	fma.rn.f32 	%f160, %f157, %f2, %f159;
	ld.global.nc.f32 	%f161, [%rd6+8];
	fma.rn.f32 	%f162, %f161, %f6, %f160;
	ld.global.nc.f32 	%f163, [%rd6+12];
	fma.rn.f32 	%f164, %f163, %f8, %f162;
	add.f32 	%f176, %f164, 0f00000000;
	mov.f32 	%f173, 0f00000000;
	mov.f32 	%f174, %f173;
	mov.f32 	%f175, %f173;
	bra.uni 	$L__BB0_42;
$L__BB0_16:
	setp.gt.s32 	%p16, %r32, 5;
	@%p16 bra 	$L__BB0_32;
	setp.eq.s32 	%p18, %r32, 4;
	@%p18 bra 	$L__BB0_18;
	bra.uni 	$L__BB0_30;
$L__BB0_18:
	ld.global.nc.f32 	%f125, [%rd6];
	fma.rn.f32 	%f176, %f2, %f125, 0f00000000;
	ld.global.nc.f32 	%f126, [%rd6+4];
	fma.rn.f32 	%f175, %f2, %f126, 0f00000000;
	ld.global.nc.f32 	%f127, [%rd6+8];
	fma.rn.f32 	%f174, %f2, %f127, 0f00000000;
	ld.global.nc.f32 	%f128, [%rd6+12];
	fma.rn.f32 	%f173, %f2, %f128, 0f00000000;
	bra.uni 	$L__BB0_42;
$L__BB0_19:
	setp.gt.s32 	%p8, %r32, 11;
	@%p8 bra 	$L__BB0_23;
	setp.gt.s32 	%p12, %r32, 9;
	@%p12 bra 	$L__BB0_36;
	setp.eq.s32 	%p14, %r32, 8;
	@%p14 bra 	$L__BB0_22;
	bra.uni 	$L__BB0_34;
$L__BB0_22:
	ld.global.nc.f32 	%f105, [%rd6];
	ld.global.nc.f32 	%f106, [%rd6+4];
	mul.f32 	%f107, %f106, %f4;
	fma.rn.f32 	%f108, %f105, %f2, %f107;
	add.f32 	%f176, %f108, 0f00000000;
	ld.global.nc.f32 	%f109, [%rd6+8];
	ld.global.nc.f32 	%f110, [%rd6+12];
	mul.f32 	%f111, %f110, %f4;
	fma.rn.f32 	%f112, %f109, %f2, %f111;
	add.f32 	%f175, %f112, 0f00000000;
	mov.f32 	%f173, 0f00000000;
	mov.f32 	%f174, %f173;
	bra.uni 	$L__BB0_42;
$L__BB0_23:
	setp.gt.s32 	%p9, %r32, 13;
	@%p9 bra 	$L__BB0_40;
	setp.eq.s32 	%p11, %r32, 12;
	@%p11 bra 	$L__BB0_25;
	bra.uni 	$L__BB0_38;
$L__BB0_25:
	ld.global.nc.f32 	%f73, [%rd6];
	fma.rn.f32 	%f176, %f73, %f2, 0f00000000;
	ld.global.nc.f32 	%f74, [%rd6+4];
	fma.rn.f32 	%f175, %f74, %f4, 0f00000000;
	ld.global.nc.f32 	%f75, [%rd6+8];
	fma.rn.f32 	%f174, %f75, %f6, 0f00000000;
	ld.global.nc.f32 	%f76, [%rd6+12];
	fma.rn.f32 	%f173, %f76, %f8, 0f00000000;
	bra.uni 	$L__BB0_42;
$L__BB0_26:
	ld.global.nc.f32 	%f148, [%rd6];
	ld.global.nc.f32 	%f149, [%rd6+4];
	mul.f32 	%f150, %f149, %f4;
	fma.rn.f32 	%f151, %f148, %f2, %f150;
	ld.global.nc.f32 	%f152, [%rd6+8];
	fma.rn.f32 	%f153, %f152, %f6, %f151;
	ld.global.nc.f32 	%f154, [%rd6+12];
	fma.rn.f32 	%f155, %f154, %f8, %f153;
	add.f32 	%f175, %f155, 0f00000000;
	mov.f32 	%f173, 0f00000000;
	mov.f32 	%f174, %f173;
	mov.f32 	%f176, %f173;
	bra.uni 	$L__BB0_42;
$L__BB0_27:
	ld.global.nc.f32 	%f139, [%rd6];
	ld.global.nc.f32 	%f140, [%rd6+4];
	mul.f32 	%f141, %f140, %f4;
	fma.rn.f32 	%f142, %f139, %f2, %f141;
	ld.global.nc.f32 	%f143, [%rd6+8];
	fma.rn.f32 	%f144, %f143, %f6, %f142;
	ld.global.nc.f32 	%f145, [%rd6+12];
	fma.rn.f32 	%f146, %f145, %f8, %f144;
	add.f32 	%f174, %f146, 0f00000000;
	mov.f32 	%f173, 0f00000000;
	mov.f32 	%f175, %f173;
	mov.f32 	%f176, %f173;
	bra.uni 	$L__BB0_42;
$L__BB0_28:
	setp.eq.s32 	%p20, %r32, 2;
	@%p20 bra 	$L__BB0_27;
	ld.global.nc.f32 	%f130, [%rd6];
	ld.global.nc.f32 	%f131, [%rd6+4];
	mul.f32 	%f132, %f131, %f4;
	fma.rn.f32 	%f133, %f130, %f2, %f132;
	ld.global.nc.f32 	%f134, [%rd6+8];
	fma.rn.f32 	%f135, %f134, %f6, %f133;
	ld.global.nc.f32 	%f136, [%rd6+12];
	fma.rn.f32 	%f137, %f136, %f8, %f135;
	add.f32 	%f173, %f137, 0f00000000;
	mov.f32 	%f174, 0f00000000;
	mov.f32 	%f175, %f174;
	mov.f32 	%f176, %f174;
	bra.uni 	$L__BB0_42;
$L__BB0_30:
	ld.global.nc.f32 	%f121, [%rd6];
	fma.rn.f32 	%f176, %f4, %f121, 0f00000000;
	ld.global.nc.f32 	%f122, [%rd6+4];
	fma.rn.f32 	%f175, %f4, %f122, 0f00000000;
	ld.global.nc.f32 	%f123, [%rd6+8];
	fma.rn.f32 	%f174, %f4, %f123, 0f00000000;
	ld.global.nc.f32 	%f124, [%rd6+12];
	fma.rn.f32 	%f173, %f4, %f124, 0f00000000;
	bra.uni 	$L__BB0_42;
$L__BB0_31:
	ld.global.nc.f32 	%f117, [%rd6];
	fma.rn.f32 	%f176, %f6, %f117, 0f00000000;
	ld.global.nc.f32 	%f118, [%rd6+4];
	fma.rn.f32 	%f175, %f6, %f118, 0f00000000;
	ld.global.nc.f32 	%f119, [%rd6+8];
	fma.rn.f32 	%f174, %f6, %f119, 0f00000000;
	ld.global.nc.f32 	%f120, [%rd6+12];
	fma.rn.f32 	%f173, %f6, %f120, 0f00000000;
	bra.uni 	$L__BB0_42;
$L__BB0_32:
	setp.eq.s32 	%p17, %r32, 6;
	@%p17 bra 	$L__BB0_31;
	ld.global.nc.f32 	%f113, [%rd6];
	fma.rn.f32 	%f176, %f8, %f113, 0f00000000;
	ld.global.nc.f32 	%f114, [%rd6+4];
	fma.rn.f32 	%f175, %f8, %f114, 0f00000000;
	ld.global.nc.f32 	%f115, [%rd6+8];
	fma.rn.f32 	%f174, %f8, %f115, 0f00000000;
	ld.global.nc.f32 	%f116, [%rd6+12];
	fma.rn.f32 	%f173, %f8, %f116, 0f00000000;
	bra.uni 	$L__BB0_42;
$L__BB0_34:
	ld.global.nc.f32 	%f96, [%rd6];
	ld.global.nc.f32 	%f97, [%rd6+4];
	mul.f32 	%f98, %f97, %f8;
	fma.rn.f32 	%f99, %f96, %f6, %f98;
	add.f32 	%f176, %f99, 0f00000000;
	ld.global.nc.f32 	%f100, [%rd6+8];
	ld.global.nc.f32 	%f101, [%rd6+12];
	mul.f32 	%f102, %f101, %f8;
	fma.rn.f32 	%f103, %f100, %f6, %f102;
	add.f32 	%f175, %f103, 0f00000000;
	mov.f32 	%f173, 0f00000000;
	mov.f32 	%f174, %f173;
	bra.uni 	$L__BB0_42;
$L__BB0_35:
	ld.global.nc.f32 	%f87, [%rd6];
	ld.global.nc.f32 	%f88, [%rd6+4];
	mul.f32 	%f89, %f88, %f4;
	fma.rn.f32 	%f90, %f87, %f2, %f89;
	add.f32 	%f174, %f90, 0f00000000;
	ld.global.nc.f32 	%f91, [%rd6+8];
	ld.global.nc.f32 	%f92, [%rd6+12];
	mul.f32 	%f93, %f92, %f4;
	fma.rn.f32 	%f94, %f91, %f2, %f93;
	add.f32 	%f173, %f94, 0f00000000;
	mov.f32 	%f175, 0f00000000;
	mov.f32 	%f176, %f175;
	bra.uni 	$L__BB0_42;
$L__BB0_36:
	setp.eq.s32 	%p13, %r32, 10;
	@%p13 bra 	$L__BB0_35;
	ld.global.nc.f32 	%f78, [%rd6];
	ld.global.nc.f32 	%f79, [%rd6+4];
	mul.f32 	%f80, %f79, %f8;
	fma.rn.f32 	%f81, %f78, %f6, %f80;
	add.f32 	%f174, %f81, 0f00000000;
	ld.global.nc.f32 	%f82, [%rd6+8];
	ld.global.nc.f32 	%f83, [%rd6+12];
	mul.f32 	%f84, %f83, %f8;
	fma.rn.f32 	%f85, %f82, %f6, %f84;
	add.f32 	%f173, %f85, 0f00000000;
	mov.f32 	%f175, 0f00000000;
	mov.f32 	%f176, %f175;
	bra.uni 	$L__BB0_42;
$L__BB0_38:
	ld.global.nc.f32 	%f69, [%rd6];
	fma.rn.f32 	%f176, %f69, %f8, 0f00000000;
	ld.global.nc.f32 	%f70, [%rd6+4];
	fma.rn.f32 	%f175, %f70, %f2, 0f00000000;
	ld.global.nc.f32 	%f71, [%rd6+8];
	fma.rn.f32 	%f174, %f71, %f4, 0f00000000;
	ld.global.nc.f32 	%f72, [%rd6+12];
	fma.rn.f32 	%f173, %f72, %f6, 0f00000000;
	bra.uni 	$L__BB0_42;
$L__BB0_39:
	ld.global.nc.f32 	%f65, [%rd6];
	fma.rn.f32 	%f176, %f65, %f6, 0f00000000;
	ld.global.nc.f32 	%f66, [%rd6+4];
	fma.rn.f32 	%f175, %f66, %f8, 0f00000000;
	ld.global.nc.f32 	%f67, [%rd6+8];
	fma.rn.f32 	%f174, %f67, %f2, 0f00000000;
	ld.global.nc.f32 	%f68, [%rd6+12];
	fma.rn.f32 	%f173, %f68, %f4, 0f00000000;
	bra.uni 	$L__BB0_42;
$L__BB0_40:
	setp.eq.s32 	%p10, %r32, 14;
	@%p10 bra 	$L__BB0_39;
	ld.global.nc.f32 	%f61, [%rd6];
	fma.rn.f32 	%f176, %f61, %f4, 0f00000000;
	ld.global.nc.f32 	%f62, [%rd6+4];
	fma.rn.f32 	%f175, %f62, %f6, 0f00000000;
	ld.global.nc.f32 	%f63, [%rd6+8];
	fma.rn.f32 	%f174, %f63, %f8, 0f00000000;
	ld.global.nc.f32 	%f64, [%rd6+12];
	fma.rn.f32 	%f173, %f64, %f2, 0f00000000;
$L__BB0_42:
	setp.ge.u32 	%p22, %r11, %r20;
	@%p22 bra 	$L__BB0_44;
	mul.wide.u32 	%rd28, %r11, 4;
	add.s64 	%rd29, %rd2, %rd28;
	atom.global.add.f32 	%f165, [%rd29], %f176;
$L__BB0_44:
	add.s32 	%r16, %r11, 1;
	setp.ge.u32 	%p23, %r16, %r20;
	@%p23 bra 	$L__BB0_46;
	mul.wide.u32 	%rd30, %r16, 4;
	add.s64 	%rd31, %rd2, %rd30;
	atom.global.add.f32 	%f166, [%rd31], %f175;
$L__BB0_46:
	add.s32 	%r17, %r11, 2;
	setp.ge.u32 	%p24, %r17, %r20;
	@%p24 bra 	$L__BB0_48;
	mul.wide.u32 	%rd32, %r17, 4;
	add.s64 	%rd33, %rd2, %rd32;
	atom.global.add.f32 	%f167, [%rd33], %f174;
$L__BB0_48:
	add.s32 	%r18, %r11, 3;
	setp.ge.u32 	%p25, %r18, %r20;
	@%p25 bra 	$L__BB0_50;
	mul.wide.u32 	%rd34, %r18, 4;
	add.s64 	%rd35, %rd2, %rd34;
	atom.global.add.f32 	%f168, [%rd35], %f173;
$L__BB0_50:
	add.s32 	%r34, %r34, %r7;
	setp.lt.u32 	%p26, %r34, %r3;
	@%p26 bra 	$L__BB0_3;
$L__BB0_51:
	ret;

}


// ===== COMPILED SASS (sm_100) =====

	.target	sm_100

	.elftype	@"ET_EXEC"


//--------------------- .note.nv.tkinfo           --------------------------
	.section	.note.nv.tkinfo,"",@"SHT_NOTE"
	.sectionflags	@"SHF_NOTE_NV_TKINFO"
	.tkinfo
        /*0018*/ 	.word	0x00000002
        /*0030*/ 	.string	""
        /*0030*/ 	.string	"ptxas"
        /*0030*/ 	.string	"Cuda compilation tools, release 13.0, V13.0.88"
        /*0030*/ 	.string	"Build cuda_13.0.r13.0/compiler.36424714_0"
        /*0030*/ 	.string	"-arch sm_100 -m 64 "



//--------------------- .note.nv.cuinfo           --------------------------
	.section	.note.nv.cuinfo,"",@"SHT_NOTE"
	.sectionflags	@"SHF_NOTE_NV_CUINFO"
        /*0018*/ 	.short	0x0002
        /*001a*/ 	.short	0x0064
        /*001c*/ 	.short	0x0082
	.zero		2


//--------------------- .nv.info                  --------------------------
	.section	.nv.info,"",@"SHT_CUDA_INFO"
	.align	4


	//----- nvinfo : EIATTR_REGCOUNT
	.align		4
        /*0000*/ 	.byte	0x04, 0x2f
        /*0002*/ 	.short	(.L_1 - .L_0)
	.align		4
.L_0:
        /*0004*/ 	.word	index@(_Z10spmvKernelPKjS0_S0_PKfPKtS2_Pfjjjj)
        /*0008*/ 	.word	0x00000020


	//----- nvinfo : EIATTR_FRAME_SIZE
	.align		4
.L_1:
        /*000c*/ 	.byte	0x04, 0x11
        /*000e*/ 	.short	(.L_3 - .L_2)
	.align		4
.L_2:
        /*0010*/ 	.word	index@(_Z10spmvKernelPKjS0_S0_PKfPKtS2_Pfjjjj)
        /*0014*/ 	.word	0x00000000


	//----- nvinfo : EIATTR_MIN_STACK_SIZE
	.align		4
.L_3:
        /*0018*/ 	.byte	0x04, 0x12
        /*001a*/ 	.short	(.L_5 - .L_4)
	.align		4
.L_4:
        /*001c*/ 	.word	index@(_Z10spmvKernelPKjS0_S0_PKfPKtS2_Pfjjjj)
        /*0020*/ 	.word	0x00000000
.L_5:


//--------------------- .nv.compat                --------------------------
	.section	.nv.compat,"",@"SHT_CUDA_COMPAT_INFO"
	.align	4
        /*0000*/ 	.byte	0x02, 0x09, 0x00, 0x00, 0x02, 0x02, 0x01, 0x00, 0x02, 0x05, 0x05, 0x00, 0x03, 0x07, 0x01, 0x01
        /*0010*/ 	.byte	0x02, 0x03, 0x00, 0x00, 0x02, 0x06, 0x01, 0x00, 0x04, 0x0b, 0x08, 0x00, 0x09, 0x00, 0x00, 0x00
        /*0020*/ 	.byte	0x00, 0x00, 0x00, 0x00


//--------------------- .nv.info._Z10spmvKernelPKjS0_S0_PKfPKtS2_Pfjjjj --------------------------
	.section	.nv.info._Z10spmvKernelPKjS0_S0_PKfPKtS2_Pfjjjj,"",@"SHT_CUDA_INFO"
	.sectionflags	@""
	.align	4


	//----- nvinfo : EIATTR_CUDA_API_VERSION
	.align		4
        /*0000*/ 	.byte	0x04, 0x37
        /*0002*/ 	.short	(.L_7 - .L_6)
.L_6:
        /*0004*/ 	.word	0x00000082


	//----- nvinfo : EIATTR_KPARAM_INFO
	.align		4
.L_7:
        /*0008*/ 	.byte	0x04, 0x17
        /*000a*/ 	.short	(.L_9 - .L_8)
.L_8:
        /*000c*/ 	.word	0x00000000
        /*0010*/ 	.short	0x000a
        /*0012*/ 	.short	0x0044
        /*0014*/ 	.byte	0x00, 0xf0, 0x11, 0x00


	//----- nvinfo : EIATTR_KPARAM_INFO
	.align		4
.L_9:
        /*0018*/ 	.byte	0x04, 0x17
        /*001a*/ 	.short	(.L_11 - .L_10)
.L_10:
        /*001c*/ 	.word	0x00000000
        /*0020*/ 	.short	0x0009
        /*0022*/ 	.short	0x0040
        /*0024*/ 	.byte	0x00, 0xf0, 0x11, 0x00


	//----- nvinfo : EIATTR_KPARAM_INFO
	.align		4
.L_11:
        /*0028*/ 	.byte	0x04, 0x17
        /*002a*/ 	.short	(.L_13 - .L_12)
.L_12:
        /*002c*/ 	.word	0x00000000
        /*0030*/ 	.short	0x0008
        /*0032*/ 	.short	0x003c
        /*0034*/ 	.byte	0x00, 0xf0, 0x11, 0x00


	//----- nvinfo : EIATTR_KPARAM_INFO
	.align		4
.L_13:
        /*0038*/ 	.byte	0x04, 0x17
        /*003a*/ 	.short	(.L_15 - .L_14)
.L_14:
        /*003c*/ 	.word	0x00000000
        /*0040*/ 	.short	0x0007
        /*0042*/ 	.short	0x0038
        /*0044*/ 	.byte	0x00, 0xf0, 0x11, 0x00


	//----- nvinfo : EIATTR_KPARAM_INFO
	.align		4
.L_15:
        /*0048*/ 	.byte	0x04, 0x17
        /*004a*/ 	.short	(.L_17 - .L_16)
.L_16:
        /*004c*/ 	.word	0x00000000
        /*0050*/ 	.short	0x0006
        /*0052*/ 	.short	0x0030
        /*0054*/ 	.byte	0x00, 0xf5, 0x21, 0x00


	//----- nvinfo : EIATTR_KPARAM_INFO
	.align		4
.L_17:
        /*0058*/ 	.byte	0x04, 0x17
        /*005a*/ 	.short	(.L_19 - .L_18)
.L_18:
        /*005c*/ 	.word	0x00000000
        /*0060*/ 	.short	0x0005
        /*0062*/ 	.short	0x0028
        /*0064*/ 	.byte	0x00, 0xf5, 0x21, 0x00


	//----- nvinfo : EIATTR_KPARAM_INFO
	.align		4
.L_19:
        /*0068*/ 	.byte	0x04, 0x17
        /*006a*/ 	.short	(.L_21 - .L_20)
.L_20:
        /*006c*/ 	.word	0x00000000
        /*0070*/ 	.short	0x0004
        /*0072*/ 	.short	0x0020
        /*0074*/ 	.byte	0x00, 0xf5, 0x21, 0x00


	//----- nvinfo : EIATTR_KPARAM_INFO
	.align		4
.L_21:
        /*0078*/ 	.byte	0x04, 0x17
        /*007a*/ 	.short	(.L_23 - .L_22)
.L_22:
        /*007c*/ 	.word	0x00000000
        /*0080*/ 	.short	0x0003
        /*0082*/ 	.short	0x0018
        /*0084*/ 	.byte	0x00, 0xf5, 0x21, 0x00


	//----- nvinfo : EIATTR_KPARAM_INFO
	.align		4
.L_23:
        /*0088*/ 	.byte	0x04, 0x17
        /*008a*/ 	.short	(.L_25 - .L_24)
.L_24:
        /*008c*/ 	.word	0x00000000
        /*0090*/ 	.short	0x0002
        /*0092*/ 	.short	0x0010
        /*0094*/ 	.byte	0x00, 0xf5, 0x21, 0x00


	//----- nvinfo : EIATTR_KPARAM_INFO
	.align		4
.L_25:
        /*0098*/ 	.byte	0x04, 0x17
        /*009a*/ 	.short	(.L_27 - .L_26)
.L_26:
        /*009c*/ 	.word	0x00000000
        /*00a0*/ 	.short	0x0001
        /*00a2*/ 	.short	0x0008
        /*00a4*/ 	.byte	0x00, 0xf5, 0x21, 0x00


	//----- nvinfo : EIATTR_KPARAM_INFO
	.align		4
.L_27:
        /*00a8*/ 	.byte	0x04, 0x17
        /*00aa*/ 	.short	(.L_29 - .L_28)
.L_28:
        /*00ac*/ 	.word	0x00000000
        /*00b0*/ 	.short	0x0000
        /*00b2*/ 	.short	0x0000
        /*00b4*/ 	.byte	0x00, 0xf5, 0x21, 0x00


	//----- nvinfo : EIATTR_SPARSE_MMA_MASK
	.align		4
.L_29:
        /*00b8*/ 	.byte	0x03, 0x50
        /*00ba*/ 	.short	0x0000


	//----- nvinfo : EIATTR_MAXREG_COUNT
	.align		4
        /*00bc*/ 	.byte	0x03, 0x1b
        /*00be*/ 	.short	0x00ff


	//----- nvinfo : EIATTR_MERCURY_ISA_VERSION
	.align		4
        /*00c0*/ 	.byte	0x03, 0x5f
        /*00c2*/ 	.short	0x0101


	//----- nvinfo : EIATTR_VRC_CTA_INIT_COUNT
	.align		4
        /*00c4*/ 	.byte	0x02, 0x4a
	.zero		1
	.zero		1


	//----- nvinfo : EIATTR_EXIT_INSTR_OFFSETS
	.align		4
        /*00c8*/ 	.byte	0x04, 0x1c
        /*00ca*/ 	.short	(.L_31 - .L_30)


	//   ....[0]....
.L_30:
        /*00cc*/ 	.word	0x00000040


	//   ....[1]....
        /*00d0*/ 	.word	0x00000100


	//   ....[2]....
        /*00d4*/ 	.word	0x00000ea0


	//----- nvinfo : EIATTR_CRS_STACK_SIZE
	.align		4
.L_31:
        /*00d8*/ 	.byte	0x04, 0x1e
        /*00da*/ 	.short	(.L_33 - .L_32)
.L_32:
        /*00dc*/ 	.word	0x00000000


	//----- nvinfo : EIATTR_CBANK_PARAM_SIZE
	.align		4
.L_33:
        /*00e0*/ 	.byte	0x03, 0x19
        /*00e2*/ 	.short	0x0048


	//----- nvinfo : EIATTR_PARAM_CBANK
	.align		4
        /*00e4*/ 	.byte	0x04, 0x0a
        /*00e6*/ 	.short	(.L_35 - .L_34)
	.align		4
.L_34:
        /*00e8*/ 	.word	index@(.nv.constant0._Z10spmvKernelPKjS0_S0_PKfPKtS2_Pfjjjj)
        /*00ec*/ 	.short	0x0380
        /*00ee*/ 	.short	0x0048


	//----- nvinfo : EIATTR_SW_WAR
	.align		4
.L_35:
        /*00f0*/ 	.byte	0x04, 0x36
        /*00f2*/ 	.short	(.L_37 - .L_36)
.L_36:
        /*00f4*/ 	.word	0x00000008
.L_37:


//--------------------- .nv.callgraph             --------------------------
	.section	.nv.callgraph,"",@"SHT_CUDA_CALLGRAPH"
	.align	4
	.sectionentsize	8
	.align		4
        /*0000*/ 	.word	0x00000000
	.align		4
        /*0004*/ 	.word	0xffffffff
	.align		4
        /*0008*/ 	.word	0x00000000
	.align		4
        /*000c*/ 	.word	0xfffffffe
	.align		4
        /*0010*/ 	.word	0x00000000
	.align		4
        /*0014*/ 	.word	0xfffffffd
	.align		4
        /*0018*/ 	.word	0x00000000
	.align		4
        /*001c*/ 	.word	0xfffffffc


//--------------------- .text._Z10spmvKernelPKjS0_S0_PKfPKtS2_Pfjjjj --------------------------
	.section	.text._Z10spmvKernelPKjS0_S0_PKfPKtS2_Pfjjjj,"ax",@progbits
	.align	128
        .global         _Z10spmvKernelPKjS0_S0_PKfPKtS2_Pfjjjj
        .type           _Z10spmvKernelPKjS0_S0_PKfPKtS2_Pfjjjj,@function
        .size           _Z10spmvKernelPKjS0_S0_PKfPKtS2_Pfjjjj,(.L_x_19 - _Z10spmvKernelPKjS0_S0_PKfPKtS2_Pfjjjj)
        .other          _Z10spmvKernelPKjS0_S0_PKfPKtS2_Pfjjjj,@"STO_CUDA_ENTRY STV_DEFAULT"
_Z10spmvKernelPKjS0_S0_PKfPKtS2_Pfjjjj:
.text._Z10spmvKernelPKjS0_S0_PKfPKtS2_Pfjjjj:
[----:B------:R-:W-:Y:S01]  /*0000*/  LDC R1, c[0x0][0x37c] ;  /* 0x0000df00ff017b82 */ /* 0x000fe20000000800 */
[----:B------:R-:W0:Y:S01]  /*0010*/  S2R R5, SR_CTAID.X ;  /* 0x0000000000057919 */ /* 0x000e220000002500 */
[----:B------:R-:W0:Y:S02]  /*0020*/  LDCU UR4, c[0x0][0x3c4] ;  /* 0x00007880ff0477ac */ /* 0x000e240008000800 */
[----:B0-----:R-:W-:-:S13]  /*0030*/  ISETP.GE.U32.AND P0, PT, R5, UR4, PT ;  /* 0x0000000405007c0c */ /* 0x001fda000bf06070 */
[----:B------:R-:W-:Y:S05]  /*0040*/  @P0 EXIT ;  /* 0x000000000000094d */ /* 0x000fea0003800000 */
[----:B------:R-:W0:Y:S01]  /*0050*/  LDC.64 R2, c[0x0][0x388] ;  /* 0x0000e200ff027b82 */ /* 0x000e220000000a00 */
[----:B------:R-:W1:Y:S01]  /*0060*/  LDCU.64 UR4, c[0x0][0x358] ;  /* 0x00006b00ff0477ac */ /* 0x000e620008000a00 */
[----:B------:R-:W-:Y:S01]  /*0070*/  SHF.L.U32 R5, R5, 0x1, RZ ;  /* 0x0000000105057819 */ /* 0x000fe200000006ff */
[----:B------:R-:W2:Y:S05]  /*0080*/  S2R R10, SR_TID.X ;  /* 0x00000000000a7919 */ /* 0x000eaa0000002100 */
[----:B------:R-:W3:Y:S01]  /*0090*/  LDC.64 R8, c[0x0][0x380] ;  /* 0x0000e000ff087b82 */ /* 0x000ee20000000a00 */
[----:B0-----:R-:W-:-:S05]  /*00a0*/  IMAD.WIDE.U32 R2, R5, 0x4, R2 ;  /* 0x0000000405027825 */ /* 0x001fca00078e0002 */
[----:B-1----:R-:W4:Y:S04]  /*00b0*/  LDG.E.CONSTANT R21, desc[UR4][R2.64] ;  /* 0x0000000402157981 */ /* 0x002f28000c1e9900 */
[----:B------:R-:W4:Y:S01]  /*00c0*/  LDG.E.CONSTANT R0, desc[UR4][R2.64+0x4] ;  /* 0x0000040402007981 */ /* 0x000f22000c1e9900 */
[----:B---3--:R-:W-:Y:S01]  /*00d0*/  IMAD.WIDE.U32 R8, R5, 0x4, R8 ;  /* 0x0000000405087825 */ /* 0x008fe200078e0008 */
[----:B----4-:R-:W-:-:S04]  /*00e0*/  IADD3 R19, PT, PT, -R21, R0, RZ ;  /* 0x0000000015137210 */ /* 0x010fc80007ffe1ff */
[----:B--2---:R-:W-:-:S13]  /*00f0*/  ISETP.GE.U32.AND P0, PT, R10, R19, PT ;  /* 0x000000130a00720c */ /* 0x004fda0003f06070 */
[----:B------:R-:W-:Y:S05]  /*0100*/  @P0 EXIT ;  /* 0x000000000000094d */ /* 0x000fea0003800000 */
[----:B------:R0:W5:Y:S01]  /*0110*/  LDG.E.CONSTANT R18, desc[UR4][R8.64+0x4] ;  /* 0x0000040408127981 */ /* 0x000162000c1e9900 */
[----:B------:R-:W1:Y:S03]  /*0120*/  LDC R16, c[0x0][0x3b8] ;  /* 0x0000ee00ff107b82 */ /* 0x000e660000000800 */
[----:B------:R0:W5:Y:S01]  /*0130*/  LDG.E.CONSTANT R17, desc[UR4][R8.64] ;  /* 0x0000000408117981 */ /* 0x000162000c1e9900 */
[----:B------:R-:W-:Y:S01]  /*0140*/  MOV R0, R10 ;  /* 0x0000000a00007202 */ /* 0x000fe20000000f00 */
[----:B------:R-:W2:Y:S03]  /*0150*/  LDCU UR6, c[0x0][0x360] ;  /* 0x00006c00ff0677ac */ /* 0x000ea60008000800 */
[----:B------:R-:W3:Y:S01]  /*0160*/  LDC.64 R2, c[0x0][0x3b0] ;  /* 0x0000ec00ff027b82 */ /* 0x000ee20000000a00 */
[----:B------:R-:W4:Y:S01]  /*0170*/  LDCU UR7, c[0x0][0x3c0] ;  /* 0x00007800ff0777ac */ /* 0x000f220008000800 */
[----:B------:R-:W0:Y:S06]  /*0180*/  LDCU UR8, c[0x0][0x3bc] ;  /* 0x00007780ff0877ac */ /* 0x000e2c0008000800 */
[----:B------:R-:W0:Y:S08]  /*0190*/  LDC.64 R4, c[0x0][0x390] ;  /* 0x0000e400ff047b82 */ /* 0x000e300000000a00 */
[----:B--2---:R-:W0:Y:S02]  /*01a0*/  LDC.64 R6, c[0x0][0x398] ;  /* 0x0000e600ff067b82 */ /* 0x004e240000000a00 */
.L_x_17:
[----:B------:R-:W-:-:S05]  /*01b0*/  IADD3 R23, PT, PT, R21, R0, RZ ;  /* 0x0000000015177210 */ /* 0x000fca0007ffe0ff */
[----:B0123--:R-:W-:-:S05]  /*01c0*/  IMAD.WIDE.U32 R8, R23, 0x4, R4 ;  /* 0x0000000417087825 */ /* 0x00ffca00078e0004 */
[----:B------:R-:W2:Y:S01]  /*01d0*/  LDG.E.CONSTANT R20, desc[UR4][R8.64] ;  /* 0x0000000408147981 */ /* 0x000ea2000c1e9900 */
[----:B------:R-:W-:Y:S01]  /*01e0*/  MOV R26, RZ ;  /* 0x000000ff001a7202 */ /* 0x000fe20000000f00 */
[----:B------:R-:W-:Y:S01]  /*01f0*/  HFMA2 R22, -RZ, RZ, 0, 0 ;  /* 0x00000000ff167431 */ /* 0x000fe200000001ff */
[----:B--2---:R-:W-:-:S04]  /*0200*/  SHF.L.U32 R10, R20, 0x2, RZ ;  /* 0x00000002140a7819 */ /* 0x004fc800000006ff */
[----:B------:R-:W-:-:S05]  /*0210*/  LOP3.LUT R27, R10, 0x7ffc, RZ, 0xc0, !PT ;  /* 0x00007ffc0a1b7812 */ /* 0x000fca00078ec0ff */
[----:B----45:R-:W-:-:S05]  /*0220*/  IMAD R27, R18, UR7, R27 ;  /* 0x00000007121b7c24 */ /* 0x030fca000f8e021b */
[C---:B------:R-:W-:Y:S02]  /*0230*/  IADD3 R24, PT, PT, R27.reuse, 0x2, RZ ;  /* 0x000000021b187810 */ /* 0x040fe40007ffe0ff */
[----:B------:R-:W-:Y:S02]  /*0240*/  IADD3 R25, PT, PT, R27, 0x3, RZ ;  /* 0x000000031b197810 */ /* 0x000fe40007ffe0ff */
[----:B------:R-:W-:Y:S02]  /*0250*/  ISETP.GE.U32.AND P2, PT, R24, UR8, PT ;  /* 0x0000000818007c0c */ /* 0x000fe4000bf46070 */
[----:B------:R-:W-:Y:S02]  /*0260*/  ISETP.GE.U32.AND P3, PT, R25, UR8, PT ;  /* 0x0000000819007c0c */ /* 0x000fe4000bf66070 */
[C---:B------:R-:W-:Y:S02]  /*0270*/  IADD3 R29, PT, PT, R27.reuse, 0x1, RZ ;  /* 0x000000011b1d7810 */ /* 0x040fe40007ffe0ff */
[----:B------:R-:W-:-:S02]  /*0280*/  ISETP.GE.U32.AND P0, PT, R27, UR8, PT ;  /* 0x000000081b007c0c */ /* 0x000fc4000bf06070 */
[----:B------:R-:W-:-:S05]  /*0290*/  ISETP.GE.U32.AND P1, PT, R29, UR8, PT ;  /* 0x000000081d007c0c */ /* 0x000fca000bf26070 */
[----:B------:R-:W0:Y:S08]  /*02a0*/  @!P2 LDC.64 R12, c[0x0][0x3a8] ;  /* 0x0000ea00ff0cab82 */ /* 0x000e300000000a00 */
[----:B------:R-:W2:Y:S08]  /*02b0*/  @!P3 LDC.64 R8, c[0x0][0x3a8] ;  /* 0x0000ea00ff08bb82 */ /* 0x000eb00000000a00 */
[----:B------:R-:W4:Y:S01]  /*02c0*/  @!P1 LDC.64 R14, c[0x0][0x3a8] ;  /* 0x0000ea00ff0e9b82 */ /* 0x000f220000000a00 */
[----:B0-----:R-:W-:-:S07]  /*02d0*/  @!P2 IMAD.WIDE.U32 R12, R24, 0x4, R12 ;  /* 0x00000004180ca825 */ /* 0x001fce00078e000c */
[----:B------:R-:W0:Y:S01]  /*02e0*/  @!P0 LDC.64 R10, c[0x0][0x3a8] ;  /* 0x0000ea00ff0a8b82 */ /* 0x000e220000000a00 */
[----:B------:R-:W5:Y:S01]  /*02f0*/  @!P2 LDG.E.CONSTANT R26, desc[UR4][R12.64] ;  /* 0x000000040c1aa981 */ /* 0x000f62000c1e9900 */
[----:B--2---:R-:W-:Y:S01]  /*0300*/  @!P3 IMAD.WIDE.U32 R8, R25, 0x4, R8 ;  /* 0x000000041908b825 */ /* 0x004fe200078e0008 */
[----:B------:R-:W-:-:S06]  /*0310*/  CS2R R24, SRZ ;  /* 0x0000000000187805 */ /* 0x000fcc000001ff00 */
[----:B------:R-:W5:Y:S01]  /*0320*/  @!P3 LDG.E.CONSTANT R25, desc[UR4][R8.64] ;  /* 0x000000040819b981 */ /* 0x000f62000c1e9900 */
[----:B----4-:R-:W-:-:S05]  /*0330*/  @!P1 IMAD.WIDE.U32 R14, R29, 0x4, R14 ;  /* 0x000000041d0e9825 */ /* 0x010fca00078e000e */
[----:B------:R2:W5:Y:S01]  /*0340*/  @!P1 LDG.E.CONSTANT R22, desc[UR4][R14.64] ;  /* 0x000000040e169981 */ /* 0x000562000c1e9900 */
[----:B0-----:R-:W-:Y:S01]  /*0350*/  @!P0 IMAD.WIDE.U32 R10, R27, 0x4, R10 ;  /* 0x000000041b0a8825 */ /* 0x001fe200078e000a */
[----:B------:R-:W-:-:S04]  /*0360*/  SHF.R.U32.HI R27, RZ, 0x1c, R20 ;  /* 0x0000001cff1b7819 */ /* 0x000fc80000011614 */
[----:B------:R-:W-:Y:S01]  /*0370*/  ISETP.GT.AND P1, PT, R27, 0x7, PT ;  /* 0x000000071b00780c */ /* 0x000fe20003f24270 */
[----:B------:R-:W-:Y:S01]  /*0380*/  BSSY.RECONVERGENT B0, `(.L_x_0) ;  /* 0x0000095000007945 */ /* 0x000fe20003800200 */
[----:B------:R-:W-:Y:S01]  /*0390*/  SHF.R.U32.HI R20, RZ, 0xc, R20 ;  /* 0x0000000cff147819 */ /* 0x000fe20000011614 */
[----:B------:R0:W5:Y:S01]  /*03a0*/  @!P0 LDG.E.CONSTANT R24, desc[UR4][R10.64] ;  /* 0x000000040a188981 */ /* 0x000162000c1e9900 */
[----:B--2---:R-:W-:Y:S02]  /*03b0*/  SHF.L.U32 R15, R23, 0x2, RZ ;  /* 0x00000002170f7819 */ /* 0x004fe400000006ff */
[----:B------:R-:W-:Y:S02]  /*03c0*/  LOP3.LUT R20, R20, 0x7ffc, RZ, 0xc0, !PT ;  /* 0x00007ffc14147812 */ /* 0x000fe400078ec0ff */
[----:B------:R-:W-:Y:S01]  /*03d0*/  IADD3 R0, PT, PT, R0, UR6, RZ ;  /* 0x0000000600007c10 */ /* 0x000fe2000fffe0ff */
[----:B------:R-:W-:-:S03]  /*03e0*/  IMAD.WIDE.U32 R14, R15, 0x4, R6 ;  /* 0x000000040f0e7825 */ /* 0x000fc600078e0006 */
[----:B------:R-:W-:Y:S01]  /*03f0*/  ISETP.GE.U32.AND P0, PT, R0, R19, PT ;  /* 0x000000130000720c */ /* 0x000fe20003f06070 */
[----:B------:R-:W-:Y:S01]  /*0400*/  IMAD R29, R17, UR7, R20 ;  /* 0x00000007111d7c24 */ /* 0x000fe2000f8e0214 */
[----:B0-----:R-:W-:Y:S11]  /*0410*/  @P1 BRA `(.L_x_1) ;  /* 0x0000000400081947 */ /* 0x001ff60003800000 */
[----:B------:R-:W-:-:S13]  /*0420*/  ISETP.GT.AND P1, PT, R27, 0x3, PT ;  /* 0x000000031b00780c */ /* 0x000fda0003f24270 */
[----:B------:R-:W-:Y:S05]  /*0430*/  @P1 BRA `(.L_x_2) ;  /* 0x0000000000881947 */ /* 0x000fea0003800000 */
[----:B------:R-:W-:-:S13]  /*0440*/  ISETP.GT.AND P1, PT, R27, 0x1, PT ;  /* 0x000000011b00780c */ /* 0x000fda0003f24270 */
[----:B------:R-:W-:Y:S05]  /*0450*/  @P1 BRA `(.L_x_3) ;  /* 0x0000000000401947 */ /* 0x000fea0003800000 */
[----:B------:R-:W2:Y:S04]  /*0460*/  LDG.E.CONSTANT R11, desc[UR4][R14.64+0x4] ;  /* 0x000004040e0b7981 */ /* 0x000ea8000c1e9900 */
[----:B------:R-:W4:Y:S04]  /*0470*/  LDG.E.CONSTANT R9, desc[UR4][R14.64] ;  /* 0x000000040e097981 */ /* 0x000f28000c1e9900 */
[----:B------:R-:W3:Y:S04]  /*0480*/  LDG.E.CONSTANT R8, desc[UR4][R14.64+0x8] ;  /* 0x000008040e087981 */ /* 0x000ee8000c1e9900 */
[----:B------:R-:W3:Y:S01]  /*0490*/  LDG.E.CONSTANT R13, desc[UR4][R14.64+0xc] ;  /* 0x00000c040e0d7981 */ /* 0x000ee2000c1e9900 */
[----:B------:R-:W-:Y:S01]  /*04a0*/  ISETP.NE.AND P1, PT, R27, RZ, PT ;  /* 0x000000ff1b00720c */ /* 0x000fe20003f25270 */
[----:B------:R-:W-:-:S02]  /*04b0*/  HFMA2 R20, -RZ, RZ, 0, 0 ;  /* 0x00000000ff147431 */ /* 0x000fc400000001ff */
[----:B------:R-:W-:-:S10]  /*04c0*/  HFMA2 R27, -RZ, RZ, 0, 0 ;  /* 0x00000000ff1b7431 */ /* 0x000fd400000001ff */
[----:B------:R-:W-:Y:S01]  /*04d0*/  @P1 MOV R12, RZ ;  /* 0x000000ff000c1202 */ /* 0x000fe20000000f00 */
[----:B--2--5:R-:W-:-:S04]  /*04e0*/  FMUL R22, R11, R22 ;  /* 0x000000160b167220 */ /* 0x024fc80000400000 */
[----:B----4-:R-:W-:-:S04]  /*04f0*/  FFMA R9, R9, R24, R22 ;  /* 0x0000001809097223 */ /* 0x010fc80000000016 */
[----:B---3--:R-:W-:-:S04]  /*0500*/  FFMA R8, R8, R26, R9 ;  /* 0x0000001a08087223 */ /* 0x008fc80000000009 */
[----:B------:R-:W-:-:S04]  /*0510*/  FFMA R8, R13, R25, R8 ;  /* 0x000000190d087223 */ /* 0x000fc80000000008 */
[----:B------:R-:W-:-:S05]  /*0520*/  FADD R28, RZ, R8 ;  /* 0x00000008ff1c7221 */ /* 0x000fca0000000000 */
[----:B------:R-:W-:Y:S02]  /*0530*/  @!P1 MOV R12, R28 ;  /* 0x0000001c000c9202 */ /* 0x000fe40000000f00 */
[----:B------:R-:W-:Y:S01]  /*0540*/  @!P1 MOV R28, RZ ;  /* 0x000000ff001c9202 */ /* 0x000fe20000000f00 */
[----:B------:R-:W-:Y:S06]  /*0550*/  BRA `(.L_x_4) ;  /* 0x0000000400dc7947 */ /* 0x000fec0003800000 */
.L_x_3:
[----:B------:R-:W2:Y:S04]  /*0560*/  LDG.E.CONSTANT R11, desc[UR4][R14.64+0x4] ;  /* 0x000004040e0b7981 */ /* 0x000ea8000c1e9900 */
[----:B------:R-:W4:Y:S04]  /*0570*/  LDG.E.CONSTANT R9, desc[UR4][R14.64] ;  /* 0x000000040e097981 */ /* 0x000f28000c1e9900 */
[----:B------:R-:W3:Y:S04]  /*0580*/  LDG.E.CONSTANT R8, desc[UR4][R14.64+0x8] ;  /* 0x000008040e087981 */ /* 0x000ee8000c1e9900 */
[----:B------:R-:W3:Y:S01]  /*0590*/  LDG.E.CONSTANT R13, desc[UR4][R14.64+0xc] ;  /* 0x00000c040e0d7981 */ /* 0x000ee2000c1e9900 */
[----:B------:R-:W-:Y:S01]  /*05a0*/  ISETP.NE.AND P1, PT, R27, 0x2, PT ;  /* 0x000000021b00780c */ /* 0x000fe20003f25270 */
        /* <DEDUP_REMOVED lines=11> */
.L_x_2:
[----:B------:R-:W-:-:S13]  /*0660*/  ISETP.GT.AND P1, PT, R27, 0x5, PT ;  /* 0x000000051b00780c */ /* 0x000fda0003f24270 */
[----:B------:R-:W-:Y:S05]  /*0670*/  @P1 BRA `(.L_x_5) ;  /* 0x0000000000381947 */ /* 0x000fea0003800000 */
[----:B------:R-:W2:Y:S04]  /*0680*/  LDG.E.CONSTANT R9, desc[UR4][R14.64] ;  /* 0x000000040e097981 */ /* 0x000ea8000c1e9900 */
[----:B------:R-:W4:Y:S04]  /*0690*/  LDG.E.CONSTANT R11, desc[UR4][R14.64+0x4] ;  /* 0x000004040e0b7981 */ /* 0x000f28000c1e9900 */
[----:B------:R-:W3:Y:S04]  /*06a0*/  LDG.E.CONSTANT R13, desc[UR4][R14.64+0x8] ;  /* 0x000008040e0d7981 */ /* 0x000ee8000c1e9900 */
[----:B------:R-:W3:Y:S01]  /*06b0*/  LDG.E.CONSTANT R23, desc[UR4][R14.64+0xc] ;  /* 0x00000c040e177981 */ /* 0x000ee2000c1e9900 */
[----:B------:R-:W-:-:S13]  /*06c0*/  ISETP.NE.AND P1, PT, R27, 0x4, PT ;  /* 0x000000041b00780c */ /* 0x000fda0003f25270 */
[C---:B--2--5:R-:W-:Y:S01]  /*06d0*/  @P1 FFMA R12, R9.reuse, R22, RZ ;  /* 0x00000016090c1223 */ /* 0x064fe200000000ff */
[----:B------:R-:W-:Y:S01]  /*06e0*/  @!P1 FFMA R12, R9, R24, RZ ;  /* 0x00000018090c9223 */ /* 0x000fe200000000ff */
[C---:B----4-:R-:W-:Y:S01]  /*06f0*/  @P1 FFMA R28, R11.reuse, R22, RZ ;  /* 0x000000160b1c1223 */ /* 0x050fe200000000ff */
[----:B------:R-:W-:Y:S01]  /*0700*/  @!P1 FFMA R28, R11, R24, RZ ;  /* 0x000000180b1c9223 */ /* 0x000fe200000000ff */
[C---:B---3--:R-:W-:Y:S01]  /*0710*/  @P1 FFMA R27, R13.reuse, R22, RZ ;  /* 0x000000160d1b1223 */ /* 0x048fe200000000ff */
[----:B------:R-:W-:Y:S01]  /*0720*/  @!P1 FFMA R27, R13, R24, RZ ;  /* 0x000000180d1b9223 */ /* 0x000fe200000000ff */
[C---:B------:R-:W-:Y:S01]  /*0730*/  @P1 FFMA R20, R23.reuse, R22, RZ ;  /* 0x0000001617141223 */ /* 0x040fe200000000ff */
[----:B------:R-:W-:Y:S01]  /*0740*/  @!P1 FFMA R20, R23, R24, RZ ;  /* 0x0000001817149223 */ /* 0x000fe200000000ff */
[----:B------:R-:W-:Y:S06]  /*0750*/  BRA `(.L_x_4) ;  /* 0x00000004005c7947 */ /* 0x000fec0003800000 */
.L_x_5:
[----:B------:R-:W2:Y:S04]  /*0760*/  LDG.E.CONSTANT R8, desc[UR4][R14.64] ;  /* 0x000000040e087981 */ /* 0x000ea8000c1e9900 */
[----:B------:R-:W4:Y:S04]  /*0770*/  LDG.E.CONSTANT R9, desc[UR4][R14.64+0x4] ;  /* 0x000004040e097981 */ /* 0x000f28000c1e9900 */
[----:B------:R-:W3:Y:S04]  /*0780*/  LDG.E.CONSTANT R10, desc[UR4][R14.64+0x8] ;  /* 0x000008040e0a7981 */ /* 0x000ee8000c1e9900 */
[----:B------:R-:W3:Y:S01]  /*0790*/  LDG.E.CONSTANT R11, desc[UR4][R14.64+0xc] ;  /* 0x00000c040e0b7981 */ /* 0x000ee2000c1e9900 */
[----:B------:R-:W-:-:S13]  /*07a0*/  ISETP.NE.AND P1, PT, R27, 0x6, PT ;  /* 0x000000061b00780c */ /* 0x000fda0003f25270 */
[CC--:B--2--5:R-:W-:Y:S01]  /*07b0*/  @P1 FFMA R12, R8.reuse, R25.reuse, RZ ;  /* 0x00000019080c1223 */ /* 0x0e4fe200000000ff */
[-C--:B------:R-:W-:Y:S01]  /*07c0*/  @!P1 FFMA R12, R8, R26.reuse, RZ ;  /* 0x0000001a080c9223 */ /* 0x080fe200000000ff */
[CC--:B----4-:R-:W-:Y:S01]  /*07d0*/  @P1 FFMA R28, R9.reuse, R25.reuse, RZ ;  /* 0x00000019091c1223 */ /* 0x0d0fe200000000ff */
[-C--:B------:R-:W-:Y:S01]  /*07e0*/  @!P1 FFMA R28, R9, R26.reuse, RZ ;  /* 0x0000001a091c9223 */ /* 0x080fe200000000ff */
[CC--:B---3--:R-:W-:Y:S01]  /*07f0*/  @P1 FFMA R27, R10.reuse, R25.reuse, RZ ;  /* 0x000000190a1b1223 */ /* 0x0c8fe200000000ff */
[-C--:B------:R-:W-:Y:S01]  /*0800*/  @!P1 FFMA R27, R10, R26.reuse, RZ ;  /* 0x0000001a0a1b9223 */ /* 0x080fe200000000ff */
[C---:B------:R-:W-:Y:S01]  /*0810*/  @P1 FFMA R20, R11.reuse, R25, RZ ;  /* 0x000000190b141223 */ /* 0x040fe200000000ff */
[----:B------:R-:W-:Y:S01]  /*0820*/  @!P1 FFMA R20, R11, R26, RZ ;  /* 0x0000001a0b149223 */ /* 0x000fe200000000ff */
[----:B------:R-:W-:Y:S06]  /*0830*/  BRA `(.L_x_4) ;  /* 0x0000000400247947 */ /* 0x000fec0003800000 */
.L_x_1:
        /* <DEDUP_REMOVED lines=8> */
[----:B------:R-:W-:Y:S01]  /*08c0*/  ISETP.NE.AND P1, PT, R27, 0x8, PT ;  /* 0x000000081b00780c */ /* 0x000fe20003f25270 */
[----:B------:R-:W-:Y:S01]  /*08d0*/  HFMA2 R20, -RZ, RZ, 0, 0 ;  /* 0x00000000ff147431 */ /* 0x000fe200000001ff */
[----:B------:R-:W-:-:S11]  /*08e0*/  MOV R27, RZ ;  /* 0x000000ff001b7202 */ /* 0x000fd60000000f00 */
[CC--:B--2--5:R-:W-:Y:S01]  /*08f0*/  @P1 FMUL R8, R12.reuse, R25.reuse ;  /* 0x000000190c081220 */ /* 0x0e4fe20000400000 */
[-C--:B------:R-:W-:Y:S01]  /*0900*/  @!P1 FMUL R23, R12, R22.reuse ;  /* 0x000000160c179220 */ /* 0x080fe20000400000 */
[C---:B----4-:R-:W-:Y:S01]  /*0910*/  @P1 FMUL R10, R13.reuse, R25 ;  /* 0x000000190d0a1220 */ /* 0x050fe20000400000 */
[----:B------:R-:W-:Y:S01]  /*0920*/  @!P1 FMUL R22, R13, R22 ;  /* 0x000000160d169220 */ /* 0x000fe20000400000 */
[C---:B---3--:R-:W-:Y:S01]  /*0930*/  @P1 FFMA R8, R9.reuse, R26, R8 ;  /* 0x0000001a09081223 */ /* 0x048fe20000000008 */
[----:B------:R-:W-:Y:S01]  /*0940*/  @!P1 FFMA R23, R9, R24, R23 ;  /* 0x0000001809179223 */ /* 0x000fe20000000017 */
[C---:B------:R-:W-:Y:S01]  /*0950*/  @P1 FFMA R10, R11.reuse, R26, R10 ;  /* 0x0000001a0b0a1223 */ /* 0x040fe2000000000a */
[----:B------:R-:W-:Y:S01]  /*0960*/  @!P1 FFMA R22, R11, R24, R22 ;  /* 0x000000180b169223 */ /* 0x000fe20000000016 */
[----:B------:R-:W-:Y:S01]  /*0970*/  @P1 FADD R12, RZ, R8 ;  /* 0x00000008ff0c1221 */ /* 0x000fe20000000000 */
[----:B------:R-:W-:Y:S01]  /*0980*/  @!P1 FADD R12, RZ, R23 ;  /* 0x00000017ff0c9221 */ /* 0x000fe20000000000 */
[----:B------:R-:W-:Y:S01]  /*0990*/  @P1 FADD R28, RZ, R10 ;  /* 0x0000000aff1c1221 */ /* 0x000fe20000000000 */
[----:B------:R-:W-:Y:S01]  /*09a0*/  @!P1 FADD R28, RZ, R22 ;  /* 0x00000016ff1c9221 */ /* 0x000fe20000000000 */
[----:B------:R-:W-:Y:S06]  /*09b0*/  BRA `(.L_x_4) ;  /* 0x0000000000c47947 */ /* 0x000fec0003800000 */
.L_x_7:
[----:B------:R-:W2:Y:S04]  /*09c0*/  LDG.E.CONSTANT R12, desc[UR4][R14.64+0xc] ;  /* 0x00000c040e0c7981 */ /* 0x000ea8000c1e9900 */
[----:B------:R-:W4:Y:S04]  /*09d0*/  LDG.E.CONSTANT R8, desc[UR4][R14.64+0x4] ;  /* 0x000004040e087981 */ /* 0x000f28000c1e9900 */
[----:B------:R-:W3:Y:S04]  /*09e0*/  LDG.E.CONSTANT R9, desc[UR4][R14.64+0x8] ;  /* 0x000008040e097981 */ /* 0x000ee8000c1e9900 */
[----:B------:R-:W3:Y:S01]  /*09f0*/  LDG.E.CONSTANT R11, desc[UR4][R14.64] ;  /* 0x000000040e0b7981 */ /* 0x000ee2000c1e9900 */
[----:B------:R-:W-:Y:S01]  /*0a00*/  ISETP.NE.AND P1, PT, R27, 0xa, PT ;  /* 0x0000000a1b00780c */ /* 0x000fe20003f25270 */
[----:B------:R-:W-:-:S12]  /*0a10*/  HFMA2 R28, -RZ, RZ, 0, 0 ;  /* 0x00000000ff1c7431 */ /* 0x000fd800000001ff */
        /* <DEDUP_REMOVED lines=12> */
[----:B------:R-:W-:Y:S01]  /*0ae0*/  MOV R12, RZ ;  /* 0x000000ff000c7202 */ /* 0x000fe20000000f00 */
[----:B------:R-:W-:Y:S06]  /*0af0*/  BRA `(.L_x_4) ;  /* 0x0000000000747947 */ /* 0x000fec0003800000 */
.L_x_6:
[----:B------:R-:W-:-:S13]  /*0b00*/  ISETP.GT.AND P1, PT, R27, 0xd, PT ;  /* 0x0000000d1b00780c */ /* 0x000fda0003f24270 */
[----:B------:R-:W-:Y:S05]  /*0b10*/  @P1 BRA `(.L_x_8) ;  /* 0x0000000000381947 */ /* 0x000fea0003800000 */
[----:B------:R-:W2:Y:S04]  /*0b20*/  LDG.E.CONSTANT R8, desc[UR4][R14.64] ;  /* 0x000000040e087981 */ /* 0x000ea8000c1e9900 */
[----:B------:R-:W4:Y:S04]  /*0b30*/  LDG.E.CONSTANT R9, desc[UR4][R14.64+0x4] ;  /* 0x000004040e097981 */ /* 0x000f28000c1e9900 */
[----:B------:R-:W3:Y:S04]  /*0b40*/  LDG.E.CONSTANT R11, desc[UR4][R14.64+0x8] ;  /* 0x000008040e0b7981 */ /* 0x000ee8000c1e9900 */
[----:B------:R-:W3:Y:S01]  /*0b50*/  LDG.E.CONSTANT R10, desc[UR4][R14.64+0xc] ;  /* 0x00000c040e0a7981 */ /* 0x000ee2000c1e9900 */
[----:B------:R-:W-:-:S13]  /*0b60*/  ISETP.NE.AND P1, PT, R27, 0xc, PT ;  /* 0x0000000c1b00780c */ /* 0x000fda0003f25270 */
[CC--:B--2--5:R-:W-:Y:S01]  /*0b70*/  @P1 FFMA R12, R8.reuse, R25.reuse, RZ ;  /* 0x00000019080c1223 */ /* 0x0e4fe200000000ff */
[-C--:B------:R-:W-:Y:S01]  /*0b80*/  @!P1 FFMA R12, R8, R24.reuse, RZ ;  /* 0x00000018080c9223 */ /* 0x080fe200000000ff */
[C---:B----4-:R-:W-:Y:S01]  /*0b90*/  @P1 FFMA R28, R9.reuse, R24, RZ ;  /* 0x00000018091c1223 */ /* 0x050fe200000000ff */
[-C--:B------:R-:W-:Y:S01]  /*0ba0*/  @!P1 FFMA R28, R9, R22.reuse, RZ ;  /* 0x00000016091c9223 */ /* 0x080fe200000000ff */
[C---:B---3--:R-:W-:Y:S01]  /*0bb0*/  @P1 FFMA R27, R11.reuse, R22, RZ ;  /* 0x000000160b1b1223 */ /* 0x048fe200000000ff */
[-C--:B------:R-:W-:Y:S01]  /*0bc0*/  @!P1 FFMA R27, R11, R26.reuse, RZ ;  /* 0x0000001a0b1b9223 */ /* 0x080fe200000000ff */
[C---:B------:R-:W-:Y:S01]  /*0bd0*/  @P1 FFMA R20, R10.reuse, R26, RZ ;  /* 0x0000001a0a141223 */ /* 0x040fe200000000ff */
[----:B------:R-:W-:Y:S01]  /*0be0*/  @!P1 FFMA R20, R10, R25, RZ ;  /* 0x000000190a149223 */ /* 0x000fe200000000ff */
[----:B------:R-:W-:Y:S06]  /*0bf0*/  BRA `(.L_x_4) ;  /* 0x0000000000347947 */ /* 0x000fec0003800000 */
.L_x_8:
[----:B------:R-:W2:Y:S04]  /*0c00*/  LDG.E.CONSTANT R9, desc[UR4][R14.64] ;  /* 0x000000040e097981 */ /* 0x000ea8000c1e9900 */
[----:B------:R-:W4:Y:S04]  /*0c10*/  LDG.E.CONSTANT R8, desc[UR4][R14.64+0x4] ;  /* 0x000004040e087981 */ /* 0x000f28000c1e9900 */
[----:B------:R-:W3:Y:S04]  /*0c20*/  LDG.E.CONSTANT R10, desc[UR4][R14.64+0x8] ;  /* 0x000008040e0a7981 */ /* 0x000ee8000c1e9900 */
[----:B------:R-:W3:Y:S01]  /*0c30*/  LDG.E.CONSTANT R11, desc[UR4][R14.64+0xc] ;  /* 0x00000c040e0b7981 */ /* 0x000ee2000c1e9900 */
[----:B------:R-:W-:-:S13]  /*0c40*/  ISETP.NE.AND P1, PT, R27, 0xe, PT ;  /* 0x0000000e1b00780c */ /* 0x000fda0003f25270 */
[C---:B--2--5:R-:W-:Y:S01]  /*0c50*/  @P1 FFMA R12, R9.reuse, R22, RZ ;  /* 0x00000016090c1223 */ /* 0x064fe200000000ff */
[-C--:B------:R-:W-:Y:S01]  /*0c60*/  @!P1 FFMA R12, R9, R26.reuse, RZ ;  /* 0x0000001a090c9223 */ /* 0x080fe200000000ff */
[C---:B----4-:R-:W-:Y:S01]  /*0c70*/  @P1 FFMA R28, R8.reuse, R26, RZ ;  /* 0x0000001a081c1223 */ /* 0x050fe200000000ff */
[-C--:B------:R-:W-:Y:S01]  /*0c80*/  @!P1 FFMA R28, R8, R25.reuse, RZ ;  /* 0x00000019081c9223 */ /* 0x080fe200000000ff */
[C---:B---3--:R-:W-:Y:S01]  /*0c90*/  @P1 FFMA R27, R10.reuse, R25, RZ ;  /* 0x000000190a1b1223 */ /* 0x048fe200000000ff */
[-C--:B------:R-:W-:Y:S01]  /*0ca0*/  @!P1 FFMA R27, R10, R24.reuse, RZ ;  /* 0x000000180a1b9223 */ /* 0x080fe200000000ff */
[C---:B------:R-:W-:Y:S01]  /*0cb0*/  @P1 FFMA R20, R11.reuse, R24, RZ ;  /* 0x000000180b141223 */ /* 0x040fe200000000ff */
[----:B------:R-:W-:-:S07]  /*0cc0*/  @!P1 FFMA R20, R11, R22, RZ ;  /* 0x000000160b149223 */ /* 0x000fce00000000ff */
.L_x_4:
[----:B------:R-:W-:Y:S05]  /*0cd0*/  BSYNC.RECONVERGENT B0 ;  /* 0x0000000000007941 */ /* 0x000fea0003800200 */
.L_x_0:
[CC--:B-1----:R-:W-:Y:S01]  /*0ce0*/  ISETP.GE.U32.AND P1, PT, R29.reuse, R16.reuse, PT ;  /* 0x000000101d00720c */ /* 0x0c2fe20003f26070 */
[----:B------:R-:W-:Y:S01]  /*0cf0*/  BSSY.RECONVERGENT B0, `(.L_x_9) ;  /* 0x000000a000007945 */ /* 0x000fe20003800200 */
[C---:B------:R-:W-:Y:S02]  /*0d00*/  IADD3 R11, PT, PT, R29.reuse, 0x1, RZ ;  /* 0x000000011d0b7810 */ /* 0x040fe40007ffe0ff */
[C---:B------:R-:W-:Y:S02]  /*0d10*/  IADD3 R13, PT, PT, R29.reuse, 0x2, RZ ;  /* 0x000000021d0d7810 */ /* 0x040fe40007ffe0ff */
[----:B------:R-:W-:Y:S02]  /*0d20*/  IADD3 R15, PT, PT, R29, 0x3, RZ ;  /* 0x000000031d0f7810 */ /* 0x000fe40007ffe0ff */
[-C--:B------:R-:W-:Y:S02]  /*0d30*/  ISETP.GE.U32.AND P2, PT, R11, R16.reuse, PT ;  /* 0x000000100b00720c */ /* 0x080fe40003f46070 */
[----:B------:R-:W-:-:S02]  /*0d40*/  ISETP.GE.U32.AND P3, PT, R13, R16, PT ;  /* 0x000000100d00720c */ /* 0x000fc40003f66070 */
[----:B------:R-:W-:Y:S01]  /*0d50*/  ISETP.GE.U32.AND P4, PT, R15, R16, PT ;  /* 0x000000100f00720c */ /* 0x000fe20003f86070 */
[----:B------:R-:W-:-:S12]  /*0d60*/  @P1 BRA `(.L_x_10) ;  /* 0x0000000000081947 */ /* 0x000fd80003800000 */
[----:B------:R-:W-:-:S05]  /*0d70*/  IMAD.WIDE.U32 R8, R29, 0x4, R2 ;  /* 0x000000041d087825 */ /* 0x000fca00078e0002 */
[----:B------:R0:W-:Y:S02]  /*0d80*/  REDG.E.ADD.F32.FTZ.RN.STRONG.GPU desc[UR4][R8.64], R12 ;  /* 0x0000000c080079a6 */ /* 0x0001e4000c12f304 */
.L_x_10:
[----:B------:R-:W-:Y:S05]  /*0d90*/  BSYNC.RECONVERGENT B0 ;  /* 0x0000000000007941 */ /* 0x000fea0003800200 */
.L_x_9:
[----:B------:R-:W-:Y:S04]  /*0da0*/  BSSY.RECONVERGENT B0, `(.L_x_11) ;  /* 0x0000004000007945 */ /* 0x000fe80003800200 */
[----:B------:R-:W-:Y:S05]  /*0db0*/  @P2 BRA `(.L_x_12) ;  /* 0x0000000000082947 */ /* 0x000fea0003800000 */
[----:B0-----:R-:W-:-:S05]  /*0dc0*/  IMAD.WIDE.U32 R8, R11, 0x4, R2 ;  /* 0x000000040b087825 */ /* 0x001fca00078e0002 */
[----:B------:R1:W-:Y:S02]  /*0dd0*/  REDG.E.ADD.F32.FTZ.RN.STRONG.GPU desc[UR4][R8.64], R28 ;  /* 0x0000001c080079a6 */ /* 0x0003e4000c12f304 */
.L_x_12:
[----:B------:R-:W-:Y:S05]  /*0de0*/  BSYNC.RECONVERGENT B0 ;  /* 0x0000000000007941 */ /* 0x000fea0003800200 */
.L_x_11:
[----:B------:R-:W-:Y:S04]  /*0df0*/  BSSY.RECONVERGENT B0, `(.L_x_13) ;  /* 0x0000004000007945 */ /* 0x000fe80003800200 */
[----:B------:R-:W-:Y:S05]  /*0e00*/  @P3 BRA `(.L_x_14) ;  /* 0x0000000000083947 */ /* 0x000fea0003800000 */
[----:B01----:R-:W-:-:S05]  /*0e10*/  IMAD.WIDE.U32 R8, R13, 0x4, R2 ;  /* 0x000000040d087825 */ /* 0x003fca00078e0002 */
[----:B------:R2:W-:Y:S02]  /*0e20*/  REDG.E.ADD.F32.FTZ.RN.STRONG.GPU desc[UR4][R8.64], R27 ;  /* 0x0000001b080079a6 */ /* 0x0005e4000c12f304 */
.L_x_14:
[----:B------:R-:W-:Y:S05]  /*0e30*/  BSYNC.RECONVERGENT B0 ;  /* 0x0000000000007941 */ /* 0x000fea0003800200 */
.L_x_13:
[----:B------:R-:W-:Y:S04]  /*0e40*/  BSSY.RECONVERGENT B0, `(.L_x_15) ;  /* 0x0000004000007945 */ /* 0x000fe80003800200 */
[----:B------:R-:W-:Y:S05]  /*0e50*/  @P4 BRA `(.L_x_16) ;  /* 0x0000000000084947 */ /* 0x000fea0003800000 */
[----:B012---:R-:W-:-:S05]  /*0e60*/  IMAD.WIDE.U32 R8, R15, 0x4, R2 ;  /* 0x000000040f087825 */ /* 0x007fca00078e0002 */
[----:B------:R3:W-:Y:S02]  /*0e70*/  REDG.E.ADD.F32.FTZ.RN.STRONG.GPU desc[UR4][R8.64], R20 ;  /* 0x00000014080079a6 */ /* 0x0007e4000c12f304 */
.L_x_16:
[----:B------:R-:W-:Y:S05]  /*0e80*/  BSYNC.RECONVERGENT B0 ;  /* 0x0000000000007941 */ /* 0x000fea0003800200 */
.L_x_15:
[----:B------:R-:W-:Y:S05]  /*0e90*/  @!P0 BRA `(.L_x_17) ;  /* 0xfffffff000c48947 */ /* 0x000fea000383ffff */
[----:B------:R-:W-:Y:S05]  /*0ea0*/  EXIT ;  /* 0x000000000000794d */ /* 0x000fea0003800000 */
.L_x_18:
[----:B------:R-:W-:-:S00]  /*0eb0*/  BRA `(.L_x_18) ;  /* 0xfffffffc00fc7947 */ /* 0x000fc0000383ffff */
[----:B------:R-:W-:-:S00]  /*0ec0*/  NOP ;  /* 0x0000000000007918 */ /* 0x000fc00000000000 */
        /* <DEDUP_REMOVED lines=11> */
.L_x_19:


//--------------------- .nv.shared.reserved.0     --------------------------
	.section	.nv.shared.reserved.0,"aw",@nobits
	.weak		__nv_reservedSMEM_offset_0_alias
	.size		__nv_reservedSMEM_offset_0_alias, 0, 64
	.other		__nv_reservedSMEM_offset_0_alias,@"STO_CUDA_RESERVED_SHARED STV_DEFAULT"
__nv_reservedSMEM_offset_0_alias:
	.zero		0
	.zero		64


//--------------------- .nv.constant0._Z10spmvKernelPKjS0_S0_PKfPKtS2_Pfjjjj --------------------------
	.section	.nv.constant0._Z10spmvKernelPKjS0_S0_PKfPKtS2_Pfjjjj,"a",@progbits
	.sectionflags	@""
	.align	4
.nv.constant0._Z10spmvKernelPKjS0_S0_PKfPKtS2_Pfjjjj:
	.zero		968


//--------------------- SYMBOLS --------------------------

	.type		.nv.reservedSmem.offset0,@object
	.size		.nv.reservedSmem.offset0,0x4
